//
// Generated by NVIDIA NVVM Compiler
//
// Compiler Build ID: CL-36424714
// Cuda compilation tools, release 13.0, V13.0.88
// Based on NVVM 20.0.0
//

.version 9.0
.target sm_100
.address_size 64

	// .globl	_Z17SumPoolingByBatchiiPKSt4pairIttEPKfPPf
.extern .func  (.param .b32 func_retval0) vprintf
(
	.param .b64 vprintf_param_0,
	.param .b64 vprintf_param_1
)
;
.global .align 1 .b8 $str[12] = {37, 100, 44, 32, 37, 100, 44, 32, 37, 100, 10};

.visible .entry _Z17SumPoolingByBatchiiPKSt4pairIttEPKfPPf(
	.param .u32 _Z17SumPoolingByBatchiiPKSt4pairIttEPKfPPf_param_0,
	.param .u32 _Z17SumPoolingByBatchiiPKSt4pairIttEPKfPPf_param_1,
	.param .u64 .ptr .align 1 _Z17SumPoolingByBatchiiPKSt4pairIttEPKfPPf_param_2,
	.param .u64 .ptr .align 1 _Z17SumPoolingByBatchiiPKSt4pairIttEPKfPPf_param_3,
	.param .u64 .ptr .align 1 _Z17SumPoolingByBatchiiPKSt4pairIttEPKfPPf_param_4
)
{
	.reg .pred 	%p<2>;
	.reg .b32 	%r<12>;
	.reg .b32 	%f<3>;
	.reg .b64 	%rd<19>;

	ld.param.u32 	%r2, [_Z17SumPoolingByBatchiiPKSt4pairIttEPKfPPf_param_0];
	ld.param.u32 	%r3, [_Z17SumPoolingByBatchiiPKSt4pairIttEPKfPPf_param_1];
	ld.param.u64 	%rd1, [_Z17SumPoolingByBatchiiPKSt4pairIttEPKfPPf_param_2];
	ld.param.u64 	%rd2, [_Z17SumPoolingByBatchiiPKSt4pairIttEPKfPPf_param_3];
	ld.param.u64 	%rd3, [_Z17SumPoolingByBatchiiPKSt4pairIttEPKfPPf_param_4];
	mov.u32 	%r4, %ctaid.x;
	shl.b32 	%r5, %r4, 3;
	mov.u32 	%r6, %tid.y;
	add.s32 	%r1, %r5, %r6;
	setp.ge.s32 	%p1, %r1, %r3;
	@%p1 bra 	$L__BB0_2;
	cvta.to.global.u64 	%rd4, %rd1;
	cvta.to.global.u64 	%rd5, %rd3;
	cvta.to.global.u64 	%rd6, %rd2;
	mul.wide.s32 	%rd7, %r1, 4;
	add.s64 	%rd8, %rd4, %rd7;
	mul.lo.s32 	%r7, %r1, %r2;
	cvt.s64.s32 	%rd9, %r7;
	ld.global.u16 	%r8, [%rd8];
	mul.wide.u32 	%rd10, %r8, 8;
	add.s64 	%rd11, %rd5, %rd10;
	ld.global.u64 	%rd12, [%rd11];
	ld.global.u16 	%r9, [%rd8+2];
	mov.u32 	%r10, %tid.x;
	mad.lo.s32 	%r11, %r2, %r9, %r10;
	mul.wide.u32 	%rd13, %r11, 4;
	add.s64 	%rd14, %rd12, %rd13;
	cvt.u64.u32 	%rd15, %r10;
	add.s64 	%rd16, %rd9, %rd15;
	shl.b64 	%rd17, %rd16, 2;
	add.s64 	%rd18, %rd6, %rd17;
	ld.global.f32 	%f1, [%rd18];
	atom.add.f32 	%f2, [%rd14], %f1;
$L__BB0_2:
	ret;

}
	// .globl	_Z8TestLanev
.visible .entry _Z8TestLanev()
{
	.local .align 8 .b8 	__local_depot1[16];
	.reg .b64 	%SP;
	.reg .b64 	%SPL;
	.reg .b32 	%r<6>;
	.reg .b64 	%rd<5>;

	mov.u64 	%SPL, __local_depot1;
	cvta.local.u64 	%SP, %SPL;
	add.u64 	%rd1, %SP, 0;
	add.u64 	%rd2, %SPL, 0;
	mov.u32 	%r2, %tid.x;
	mov.u32 	%r3, %tid.y;
	// begin inline asm
	mov.u32 %r1, %laneid;
	// end inline asm
	st.local.v2.u32 	[%rd2], {%r2, %r3};
	st.local.u32 	[%rd2+8], %r1;
	mov.u64 	%rd3, $str;
	cvta.global.u64 	%rd4, %rd3;
	{ // callseq 0, 0
	.param .b64 param0;
	st.param.b64 	[param0], %rd4;
	.param .b64 param1;
	st.param.b64 	[param1], %rd1;
	.param .b32 retval0;
	call.uni (retval0), 
	vprintf, 
	(
	param0, 
	param1
	);
	ld.param.b32 	%r4, [retval0];
	} // callseq 0
	ret;

}


// ===== COMPILED SASS (sm_100) =====

	.target	sm_100

	.elftype	@"ET_EXEC"


//--------------------- .note.nv.tkinfo           --------------------------
	.section	.note.nv.tkinfo,"",@"SHT_NOTE"
	.sectionflags	@"SHF_NOTE_NV_TKINFO"
	.tkinfo
        /*0018*/ 	.word	0x00000002
        /*0030*/ 	.string	""
        /*0030*/ 	.string	"ptxas"
        /*0030*/ 	.string	"Cuda compilation tools, release 13.0, V13.0.88"
        /*0030*/ 	.string	"Build cuda_13.0.r13.0/compiler.36424714_0"
        /*0030*/ 	.string	"-arch sm_100 -m 64 "



//--------------------- .note.nv.cuinfo           --------------------------
	.section	.note.nv.cuinfo,"",@"SHT_NOTE"
	.sectionflags	@"SHF_NOTE_NV_CUINFO"
        /*0018*/ 	.short	0x0002
        /*001a*/ 	.short	0x0064
        /*001c*/ 	.short	0x0082
	.zero		2


//--------------------- .nv.info                  --------------------------
	.section	.nv.info,"",@"SHT_CUDA_INFO"
	.align	4


	//----- nvinfo : EIATTR_REGCOUNT
	.align		4
        /*0000*/ 	.byte	0x04, 0x2f
        /*0002*/ 	.short	(.L_2 - .L_1)
	.align		4
.L_1:
        /*0004*/ 	.word	index@(_Z17SumPoolingByBatchiiPKSt4pairIttEPKfPPf)
        /*0008*/ 	.word	0x0000000d


	//----- nvinfo : EIATTR_FRAME_SIZE
	.align		4
.L_2:
        /*000c*/ 	.byte	0x04, 0x11
        /*000e*/ 	.short	(.L_4 - .L_3)
	.align		4
.L_3:
        /*0010*/ 	.word	index@(_Z17SumPoolingByBatchiiPKSt4pairIttEPKfPPf)
        /*0014*/ 	.word	0x00000000


	//----- nvinfo : EIATTR_REGCOUNT
	.align		4
.L_4:
        /*0018*/ 	.byte	0x04, 0x2f
        /*001a*/ 	.short	(.L_6 - .L_5)
	.align		4
.L_5:
        /*001c*/ 	.word	index@(_Z8TestLanev)
        /*0020*/ 	.word	0x00000018


	//----- nvinfo : EIATTR_FRAME_SIZE
	.align		4
.L_6:
        /*0024*/ 	.byte	0x04, 0x11
        /*0026*/ 	.short	(.L_8 - .L_7)
	.align		4
.L_7:
        /*0028*/ 	.word	index@(_Z8TestLanev)
        /*002c*/ 	.word	0x00000010


	//----- nvinfo : EIATTR_MIN_STACK_SIZE
	.align		4
.L_8:
        /*0030*/ 	.byte	0x04, 0x12
        /*0032*/ 	.short	(.L_10 - .L_9)
	.align		4
.L_9:
        /*0034*/ 	.word	index@(_Z8TestLanev)
        /*0038*/ 	.word	0x00000010


	//----- nvinfo : EIATTR_MIN_STACK_SIZE
	.align		4
.L_10:
        /*003c*/ 	.byte	0x04, 0x12
        /*003e*/ 	.short	(.L_12 - .L_11)
	.align		4
.L_11:
        /*0040*/ 	.word	index@(_Z17SumPoolingByBatchiiPKSt4pairIttEPKfPPf)
        /*0044*/ 	.word	0x00000000
.L_12:


//--------------------- .nv.compat                --------------------------
	.section	.nv.compat,"",@"SHT_CUDA_COMPAT_INFO"
	.align	4
        /*0000*/ 	.byte	0x02, 0x09, 0x00, 0x00, 0x02, 0x02, 0x01, 0x00, 0x02, 0x05, 0x05, 0x00, 0x03, 0x07, 0x01, 0x01
        /*0010*/ 	.byte	0x02, 0x03, 0x00, 0x00, 0x02, 0x06, 0x01, 0x00, 0x04, 0x0b, 0x08, 0x00, 0x09, 0x00, 0x00, 0x00
        /*0020*/ 	.byte	0x00, 0x00, 0x00, 0x00


//--------------------- .nv.info._Z8TestLanev     --------------------------
	.section	.nv.info._Z8TestLanev,"",@"SHT_CUDA_INFO"
	.sectionflags	@""
	.align	4


	//----- nvinfo : EIATTR_CUDA_API_VERSION
	.align		4
        /*0000*/ 	.byte	0x04, 0x37
        /*0002*/ 	.short	(.L_14 - .L_13)
.L_13:
        /*0004*/ 	.word	0x00000082


	//----- nvinfo : EIATTR_SPARSE_MMA_MASK
	.align		4
.L_14:
        /*0008*/ 	.byte	0x03, 0x50
        /*000a*/ 	.short	0x0000


	//----- nvinfo : EIATTR_MAXREG_COUNT
	.align		4
        /*000c*/ 	.byte	0x03, 0x1b
        /*000e*/ 	.short	0x00ff


	//----- nvinfo : EIATTR_EXTERNS
	.align		4
        /*0010*/ 	.byte	0x04, 0x0f
        /*0012*/ 	.short	(.L_16 - .L_15)


	//   ....[0]....
	.align		4
.L_15:
        /*0014*/ 	.word	index@(vprintf)


	//----- nvinfo : EIATTR_MERCURY_ISA_VERSION
	.align		4
.L_16:
        /*0018*/ 	.byte	0x03, 0x5f
        /*001a*/ 	.short	0x0101


	//----- nvinfo : EIATTR_VRC_CTA_INIT_COUNT
	.align		4
        /*001c*/ 	.byte	0x02, 0x4a
	.zero		1
	.zero		1


	//----- nvinfo : EIATTR_SYSCALL_OFFSETS
	.align		4
        /*0020*/ 	.byte	0x04, 0x46
        /*0022*/ 	.short	(.L_18 - .L_17)


	//   ....[0]....
.L_17:
        /*0024*/ 	.word	0x00000110


	//----- nvinfo : EIATTR_EXIT_INSTR_OFFSETS
	.align		4
.L_18:
        /*0028*/ 	.byte	0x04, 0x1c
        /*002a*/ 	.short	(.L_20 - .L_19)


	//   ....[0]....
.L_19:
        /*002c*/ 	.word	0x00000120


	//----- nvinfo : EIATTR_SW_WAR
	.align		4
.L_20:
        /*0030*/ 	.byte	0x04, 0x36
        /*0032*/ 	.short	(.L_22 - .L_21)
.L_21:
        /*0034*/ 	.word	0x00000008
.L_22:


//--------------------- .nv.info._Z17SumPoolingByBatchiiPKSt4pairIttEPKfPPf --------------------------
	.section	.nv.info._Z17SumPoolingByBatchiiPKSt4pairIttEPKfPPf,"",@"SHT_CUDA_INFO"
	.sectionflags	@""
	.align	4


	//----- nvinfo : EIATTR_CUDA_API_VERSION
	.align		4
        /*0000*/ 	.byte	0x04, 0x37
        /*0002*/ 	.short	(.L_24 - .L_23)
.L_23:
        /*0004*/ 	.word	0x00000082


	//----- nvinfo : EIATTR_KPARAM_INFO
	.align		4
.L_24:
        /*0008*/ 	.byte	0x04, 0x17
        /*000a*/ 	.short	(.L_26 - .L_25)
.L_25:
        /*000c*/ 	.word	0x00000000
        /*0010*/ 	.short	0x0004
        /*0012*/ 	.short	0x0018
        /*0014*/ 	.byte	0x00, 0xf5, 0x21, 0x00


	//----- nvinfo : EIATTR_KPARAM_INFO
	.align		4
.L_26:
        /*0018*/ 	.byte	0x04, 0x17
        /*001a*/ 	.short	(.L_28 - .L_27)
.L_27:
        /*001c*/ 	.word	0x00000000
        /*0020*/ 	.short	0x0003
        /*0022*/ 	.short	0x0010
        /*0024*/ 	.byte	0x00, 0xf5, 0x21, 0x00


	//----- nvinfo : EIATTR_KPARAM_INFO
	.align		4
.L_28:
        /*0028*/ 	.byte	0x04, 0x17
        /*002a*/ 	.short	(.L_30 - .L_29)
.L_29:
        /*002c*/ 	.word	0x00000000
        /*0030*/ 	.short	0x0002
        /*0032*/ 	.short	0x0008
        /*0034*/ 	.byte	0x00, 0xf5, 0x21, 0x00


	//----- nvinfo : EIATTR_KPARAM_INFO
	.align		4
.L_30:
        /*0038*/ 	.byte	0x04, 0x17
        /*003a*/ 	.short	(.L_32 - .L_31)
.L_31:
        /*003c*/ 	.word	0x00000000
        /*0040*/ 	.short	0x0001
        /*0042*/ 	.short	0x0004
        /*0044*/ 	.byte	0x00, 0xf0, 0x11, 0x00


	//----- nvinfo : EIATTR_KPARAM_INFO
	.align		4
.L_32:
        /*0048*/ 	.byte	0x04, 0x17
        /*004a*/ 	.short	(.L_34 - .L_33)
.L_33:
        /*004c*/ 	.word	0x00000000
        /*0050*/ 	.short	0x0000
        /*0052*/ 	.short	0x0000
        /*0054*/ 	.byte	0x00, 0xf0, 0x11, 0x00


	//----- nvinfo : EIATTR_SPARSE_MMA_MASK
	.align		4
.L_34:
        /*0058*/ 	.byte	0x03, 0x50
        /*005a*/ 	.short	0x0000


	//----- nvinfo : EIATTR_MAXREG_COUNT
	.align		4
        /*005c*/ 	.byte	0x03, 0x1b
        /*005e*/ 	.short	0x00ff


	//----- nvinfo : EIATTR_MERCURY_ISA_VERSION
	.align		4
        /*0060*/ 	.byte	0x03, 0x5f
        /*0062*/ 	.short	0x0101


	//----- nvinfo : EIATTR_VRC_CTA_INIT_COUNT
	.align		4
        /*0064*/ 	.byte	0x02, 0x4a
	.zero		1
	.zero		1


	//----- nvinfo : EIATTR_EXIT_INSTR_OFFSETS
	.align		4
        /*0068*/ 	.byte	0x04, 0x1c
        /*006a*/ 	.short	(.L_36 - .L_35)


	//   ....[0]....
.L_35:
        /*006c*/ 	.word	0x00000060


	//   ....[1]....
        /*0070*/ 	.word	0x000001b0


	//   ....[2]....
        /*0074*/ 	.word	0x00000230


	//   ....[3]....
        /*0078*/ 	.word	0x000002b0


	//   ....[4]....
        /*007c*/ 	.word	0x000002f0


	//----- nvinfo : EIATTR_CRS_STACK_SIZE
	.align		4
.L_36:
        /*0080*/ 	.byte	0x04, 0x1e
        /*0082*/ 	.short	(.L_38 - .L_37)
.L_37:
        /*0084*/ 	.word	0x00000000


	//----- nvinfo : EIATTR_CBANK_PARAM_SIZE
	.align		4
.L_38:
        /*0088*/ 	.byte	0x03, 0x19
        /*008a*/ 	.short	0x0020


	//----- nvinfo : EIATTR_PARAM_CBANK
	.align		4
        /*008c*/ 	.byte	0x04, 0x0a
        /*008e*/ 	.short	(.L_40 - .L_39)
	.align		4
.L_39:
        /*0090*/ 	.word	index@(.nv.constant0._Z17SumPoolingByBatchiiPKSt4pairIttEPKfPPf)
        /*0094*/ 	.short	0x0380
        /*0096*/ 	.short	0x0020


	//----- nvinfo : EIATTR_SW_WAR
	.align		4
.L_40:
        /*0098*/ 	.byte	0x04, 0x36
        /*009a*/ 	.short	(.L_42 - .L_41)
.L_41:
        /*009c*/ 	.word	0x00000008
.L_42:


//--------------------- .nv.callgraph             --------------------------
	.section	.nv.callgraph,"",@"SHT_CUDA_CALLGRAPH"
	.align	4
	.sectionentsize	8
	.align		4
        /*0000*/ 	.word	0x00000000
	.align		4
        /*0004*/ 	.word	0xffffffff
	.align		4
        /*0008*/ 	.word	index@(_Z8TestLanev)
	.align		4
        /*000c*/ 	.word	index@(vprintf)
	.align		4
        /*0010*/ 	.word	0x00000000
	.align		4
        /*0014*/ 	.word	0xfffffffe
	.align		4
        /*0018*/ 	.word	0x00000000
	.align		4
        /*001c*/ 	.word	0xfffffffd
	.align		4
        /*0020*/ 	.word	0x00000000
	.align		4
        /*0024*/ 	.word	0xfffffffc


//--------------------- .nv.constant4             --------------------------
	.section	.nv.constant4,"a",@progbits
	.align	8
	.align		8
.nv.constant4:
        /*0000*/ 	.dword	vprintf
	.align		8
        /*0008*/ 	.dword	$str


//--------------------- .text._Z8TestLanev        --------------------------
	.section	.text._Z8TestLanev,"ax",@progbits
	.align	128
        .global         _Z8TestLanev
        .type           _Z8TestLanev,@function
        .size           _Z8TestLanev,(.L_x_7 - _Z8TestLanev)
        .other          _Z8TestLanev,@"STO_CUDA_ENTRY STV_DEFAULT"
_Z8TestLanev:
.text._Z8TestLanev:
[----:B------:R-:W0:Y:S01]  /*0000*/  LDC R1, c[0x0][0x37c] ;  /* 0x0000df00ff017b82 */ /* 0x000e220000000800 */
[----:B------:R-:W1:Y:S01]  /*0010*/  S2R R8, SR_TID.X ;  /* 0x0000000000087919 */ /* 0x000e620000002100 */
[----:B0-----:R-:W-:Y:S01]  /*0020*/  VIADD R1, R1, 0xfffffff0 ;  /* 0xfffffff001017836 */ /* 0x001fe20000000000 */
[----:B------:R-:W-:Y:S01]  /*0030*/  MOV R0, 0x0 ;  /* 0x0000000000007802 */ /* 0x000fe20000000f00 */
[----:B------:R-:W0:Y:S01]  /*0040*/  LDCU UR4, c[0x0][0x2f8] ;  /* 0x00005f00ff0477ac */ /* 0x000e220008000800 */
[----:B------:R-:W1:Y:S03]  /*0050*/  S2R R9, SR_TID.Y ;  /* 0x0000000000097919 */ /* 0x000e660000002200 */
[----:B------:R2:W3:Y:S01]  /*0060*/  LDC.64 R2, c[0x4][R0] ;  /* 0x0100000000027b82 */ /* 0x0004e20000000a00 */
[----:B------:R-:W4:Y:S01]  /*0070*/  LDCU.64 UR6, c[0x4][0x8] ;  /* 0x01000100ff0677ac */ /* 0x000f220008000a00 */
[----:B------:R-:W5:Y:S01]  /*0080*/  S2R R10, SR_LANEID ;  /* 0x00000000000a7919 */ /* 0x000f620000000000 */
[----:B------:R-:W2:Y:S01]  /*0090*/  LDCU UR5, c[0x0][0x2fc] ;  /* 0x00005f80ff0577ac */ /* 0x000ea20008000800 */
[----:B0-----:R-:W-:Y:S01]  /*00a0*/  IADD3 R6, P0, PT, R1, UR4, RZ ;  /* 0x0000000401067c10 */ /* 0x001fe2000ff1e0ff */
[----:B----4-:R-:W-:Y:S01]  /*00b0*/  IMAD.U32 R4, RZ, RZ, UR6 ;  /* 0x00000006ff047e24 */ /* 0x010fe2000f8e00ff */
[----:B------:R-:W-:-:S03]  /*00c0*/  MOV R5, UR7 ;  /* 0x0000000700057c02 */ /* 0x000fc60008000f00 */
[----:B--2---:R-:W-:Y:S01]  /*00d0*/  IMAD.X R7, RZ, RZ, UR5, P0 ;  /* 0x00000005ff077e24 */ /* 0x004fe200080e06ff */
[----:B-1----:R0:W-:Y:S04]  /*00e0*/  STL.64 [R1], R8 ;  /* 0x0000000801007387 */ /* 0x0021e80000100a00 */
[----:B-----5:R0:W-:Y:S03]  /*00f0*/  STL [R1+0x8], R10 ;  /* 0x0000080a01007387 */ /* 0x0201e60000100800 */
[----:B------:R-:W-:-:S07]  /*0100*/  LEPC R20, `(.L_x_0) ;  /* 0x000000001014794e */ /* 0x000fce0000000000 */
[----:B0--3--:R-:W-:Y:S05]  /*0110*/  CALL.ABS.NOINC R2 ;  /* 0x0000000002007343 */ /* 0x009fea0003c00000 */
.L_x_0:
[----:B------:R-:W-:Y:S05]  /*0120*/  EXIT ;  /* 0x000000000000794d */ /* 0x000fea0003800000 */
.L_x_1:
[----:B------:R-:W-:-:S00]  /*0130*/  BRA `(.L_x_1) ;  /* 0xfffffffc00fc7947 */ /* 0x000fc0000383ffff */
[----:B------:R-:W-:-:S00]  /*0140*/  NOP ;  /* 0x0000000000007918 */ /* 0x000fc00000000000 */
        /* <DEDUP_REMOVED lines=11> */
.L_x_7:


//--------------------- .text._Z17SumPoolingByBatchiiPKSt4pairIttEPKfPPf --------------------------
	.section	.text._Z17SumPoolingByBatchiiPKSt4pairIttEPKfPPf,"ax",@progbits
	.align	128
        .global         _Z17SumPoolingByBatchiiPKSt4pairIttEPKfPPf
        .type           _Z17SumPoolingByBatchiiPKSt4pairIttEPKfPPf,@function
        .size           _Z17SumPoolingByBatchiiPKSt4pairIttEPKfPPf,(.L_x_8 - _Z17SumPoolingByBatchiiPKSt4pairIttEPKfPPf)
        .other          _Z17SumPoolingByBatchiiPKSt4pairIttEPKfPPf,@"STO_CUDA_ENTRY STV_DEFAULT"
_Z17SumPoolingByBatchiiPKSt4pairIttEPKfPPf:
.text._Z17SumPoolingByBatchiiPKSt4pairIttEPKfPPf:
[----:B------:R-:W-:Y:S01]  /*0000*/  LDC R1, c[0x0][0x37c] ;  /* 0x0000df00ff017b82 */ /* 0x000fe20000000800 */
[----:B------:R-:W0:Y:S01]  /*0010*/  S2R R7, SR_CTAID.X ;  /* 0x0000000000077919 */ /* 0x000e220000002500 */
[----:B------:R-:W1:Y:S01]  /*0020*/  LDCU UR4, c[0x0][0x384] ;  /* 0x00007080ff0477ac */ /* 0x000e620008000800 */
[----:B------:R-:W0:Y:S02]  /*0030*/  S2R R0, SR_TID.Y ;  /* 0x0000000000007919 */ /* 0x000e240000002200 */
[----:B0-----:R-:W-:-:S04]  /*0040*/  LEA R7, R7, R0, 0x3 ;  /* 0x0000000007077211 */ /* 0x001fc800078e18ff */
[----:B-1----:R-:W-:-:S13]  /*0050*/  ISETP.GE.AND P0, PT, R7, UR4, PT ;  /* 0x0000000407007c0c */ /* 0x002fda000bf06270 */
[----:B------:R-:W-:Y:S05]  /*0060*/  @P0 EXIT ;  /* 0x000000000000094d */ /* 0x000fea0003800000 */
[----:B------:R-:W0:Y:S01]  /*0070*/  LDC.64 R2, c[0x0][0x388] ;  /* 0x0000e200ff027b82 */ /* 0x000e220000000a00 */
[----:B------:R-:W1:Y:S01]  /*0080*/  LDCU.64 UR4, c[0x0][0x358] ;  /* 0x00006b00ff0477ac */ /* 0x000e620008000a00 */
[----:B------:R-:W2:Y:S01]  /*0090*/  S2R R6, SR_TID.X ;  /* 0x0000000000067919 */ /* 0x000ea20000002100 */
[----:B------:R-:W3:Y:S05]  /*00a0*/  LDCU UR6, c[0x0][0x380] ;  /* 0x00007000ff0677ac */ /* 0x000eea0008000800 */
[----:B------:R-:W4:Y:S01]  /*00b0*/  LDC.64 R4, c[0x0][0x398] ;  /* 0x0000e600ff047b82 */ /* 0x000f220000000a00 */
[----:B------:R-:W5:Y:S01]  /*00c0*/  LDCU.64 UR8, c[0x0][0x390] ;  /* 0x00007200ff0877ac */ /* 0x000f620008000a00 */
[----:B0-----:R-:W-:-:S05]  /*00d0*/  IMAD.WIDE R2, R7, 0x4, R2 ;  /* 0x0000000407027825 */ /* 0x001fca00078e0202 */
[----:B-1----:R-:W4:Y:S01]  /*00e0*/  LDG.E.U16 R9, desc[UR4][R2.64] ;  /* 0x0000000402097981 */ /* 0x002f22000c1e1500 */
[----:B---3--:R-:W-:-:S03]  /*00f0*/  IMAD R7, R7, UR6, RZ ;  /* 0x0000000607077c24 */ /* 0x008fc6000f8e02ff */
[----:B------:R-:W3:Y:S02]  /*0100*/  LDG.E.U16 R0, desc[UR4][R2.64+0x2] ;  /* 0x0000020402007981 */ /* 0x000ee4000c1e1500 */
[----:B--2---:R-:W-:-:S04]  /*0110*/  IADD3 R10, P0, PT, R7, R6, RZ ;  /* 0x00000006070a7210 */ /* 0x004fc80007f1e0ff */
[----:B------:R-:W-:Y:S02]  /*0120*/  LEA.HI.X.SX32 R7, R7, RZ, 0x1, P0 ;  /* 0x000000ff07077211 */ /* 0x000fe400000f0eff */
[----:B-----5:R-:W-:Y:S01]  /*0130*/  LEA R8, P0, R10, UR8, 0x2 ;  /* 0x000000080a087c11 */ /* 0x020fe2000f8010ff */
[----:B----4-:R-:W-:-:S03]  /*0140*/  IMAD.WIDE.U32 R4, R9, 0x8, R4 ;  /* 0x0000000809047825 */ /* 0x010fc600078e0004 */
[----:B------:R-:W-:-:S03]  /*0150*/  LEA.HI.X R9, R10, UR9, R7, 0x2, P0 ;  /* 0x000000090a097c11 */ /* 0x000fc600080f1407 */
[----:B------:R-:W2:Y:S04]  /*0160*/  LDG.E.64 R4, desc[UR4][R4.64] ;  /* 0x0000000404047981 */ /* 0x000ea8000c1e1b00 */
[----:B------:R-:W4:Y:S01]  /*0170*/  LDG.E R9, desc[UR4][R8.64] ;  /* 0x0000000408097981 */ /* 0x000f22000c1e1900 */
[----:B---3--:R-:W-:-:S04]  /*0180*/  IMAD R7, R0, UR6, R6 ;  /* 0x0000000600077c24 */ /* 0x008fc8000f8e0206 */
[----:B--2---:R-:W-:-:S05]  /*0190*/  IMAD.WIDE.U32 R6, R7, 0x4, R4 ;  /* 0x0000000407067825 */ /* 0x004fca00078e0004 */
[----:B----4-:R0:W-:Y:S02]  /*01a0*/  ATOM.E.ADD.F32.FTZ.RN.STRONG.GPU P0, RZ, desc[UR4][R6.64], R9 ;  /* 0x8000000906ff79a2 */ /* 0x0101e4000c10f304 */
[----:B0-----:R-:W-:Y:S05]  /*01b0*/  @P0 EXIT ;  /* 0x000000000000094d */ /* 0x001fea0003800000 */
[----:B------:R-:W0:Y:S02]  /*01c0*/  QSPC.E.S P0, RZ, [R6] ;  /* 0x0000000006ff73aa */ /* 0x000e240000000500 */
[----:B0-----:R-:W-:Y:S05]  /*01d0*/  @!P0 BRA `(.L_x_2) ;  /* 0x0000000000188947 */ /* 0x001fea0003800000 */
[----:B------:R-:W-:-:S07]  /*01e0*/  MOV R6, R6 ;  /* 0x0000000600067202 */ /* 0x000fce0000000f00 */
.L_x_3:
[----:B------:R-:W0:Y:S02]  /*01f0*/  LDS R2, [R6] ;  /* 0x0000000006027984 */ /* 0x000e240000000800 */
[----:B0-----:R-:W-:-:S05]  /*0200*/  FADD R3, R9, R2 ;  /* 0x0000000209037221 */ /* 0x001fca0000000000 */
[----:B------:R-:W0:Y:S02]  /*0210*/  ATOMS.CAST.SPIN P0, [R6], R2, R3 ;  /* 0x000000020600758d */ /* 0x000e240001800003 */
[----:B0-----:R-:W-:Y:S05]  /*0220*/  @!P0 BRA `(.L_x_3) ;  /* 0xfffffffc00f08947 */ /* 0x001fea000383ffff */
[----:B------:R-:W-:Y:S05]  /*0230*/  EXIT ;  /* 0x000000000000794d */ /* 0x000fea0003800000 */
.L_x_2:
[----:B------:R-:W0:Y:S02]  /*0240*/  QSPC.E.D P0, RZ, [R6] ;  /* 0x0000000006ff73aa */ /* 0x000e240000000700 */
[----:B0-----:R-:W-:Y:S05]  /*0250*/  @!P0 BRA `(.L_x_4) ;  /* 0x0000000000188947 */ /* 0x001fea0003800000 */
.L_x_5:
[----:B------:R-:W2:Y:S02]  /*0260*/  LD.E R2, [R6] ;  /* 0x0000000006027980 */ /* 0x000ea40000100900 */
[----:B--2---:R-:W-:-:S06]  /*0270*/  FADD R3, R9, R2 ;  /* 0x0000000209037221 */ /* 0x004fcc0000000000 */
[----:B------:R-:W2:Y:S02]  /*0280*/  ATOM.E.CAST.SPIN PT, R3, [R6], R2, R3 ;  /* 0x000000020603738b */ /* 0x000ea400019e0103 */
[----:B--2---:R-:W-:-:S13]  /*0290*/  ISETP.EQ.U32.AND P0, PT, R3, 0x1, PT ;  /* 0x000000010300780c */ /* 0x004fda0003f02070 */
[----:B------:R-:W-:Y:S05]  /*02a0*/  @!P0 BRA `(.L_x_5) ;  /* 0xfffffffc00ec8947 */ /* 0x000fea000383ffff */
[----:B------:R-:W-:Y:S05]  /*02b0*/  EXIT ;  /* 0x000000000000794d */ /* 0x000fea0003800000 */
.L_x_4:
[----:B------:R-:W2:Y:S02]  /*02c0*/  LD.E R0, desc[UR4][R6.64] ;  /* 0x0000000406007980 */ /* 0x000ea4000c101900 */
[----:B--2---:R-:W-:-:S05]  /*02d0*/  FADD R9, R9, R0 ;  /* 0x0000000009097221 */ /* 0x004fca0000000000 */
[----:B------:R-:W-:Y:S01]  /*02e0*/  ST.E desc[UR4][R6.64], R9 ;  /* 0x0000000906007985 */ /* 0x000fe2000c101904 */
[----:B------:R-:W-:Y:S05]  /*02f0*/  EXIT ;  /* 0x000000000000794d */ /* 0x000fea0003800000 */
.L_x_6:
        /* <DEDUP_REMOVED lines=16> */
.L_x_8:


//--------------------- .nv.global.init           --------------------------
	.section	.nv.global.init,"aw",@progbits
.nv.global.init:
	.type		$str,@object
	.size		$str,(.L_0 - $str)
$str:
        /*0000*/ 	.byte	0x25, 0x64, 0x2c, 0x20, 0x25, 0x64, 0x2c, 0x20, 0x25, 0x64, 0x0a, 0x00
.L_0:


//--------------------- .nv.shared.reserved.0     --------------------------
	.section	.nv.shared.reserved.0,"aw",@nobits
	.weak		__nv_reservedSMEM_offset_0_alias
	.size		__nv_reservedSMEM_offset_0_alias, 0, 64
	.other		__nv_reservedSMEM_offset_0_alias,@"STO_CUDA_RESERVED_SHARED STV_DEFAULT"
__nv_reservedSMEM_offset_0_alias:
	.zero		0
	.zero		64


//--------------------- .nv.constant0._Z8TestLanev --------------------------
	.section	.nv.constant0._Z8TestLanev,"a",@progbits
	.sectionflags	@""
	.align	4
.nv.constant0._Z8TestLanev:
	.zero		896


//--------------------- .nv.constant0._Z17SumPoolingByBatchiiPKSt4pairIttEPKfPPf --------------------------
	.section	.nv.constant0._Z17SumPoolingByBatchiiPKSt4pairIttEPKfPPf,"a",@progbits
	.sectionflags	@""
	.align	4
.nv.constant0._Z17SumPoolingByBatchiiPKSt4pairIttEPKfPPf:
	.zero		928


//--------------------- SYMBOLS --------------------------

	.type		.nv.reservedSmem.offset0,@object
	.size		.nv.reservedSmem.offset0,0x4
	.type		vprintf,@function
